//
// Generated by NVIDIA NVVM Compiler
//
// Compiler Build ID: CL-36424714
// Cuda compilation tools, release 13.0, V13.0.88
// Based on NVVM 20.0.0
//

.version 9.0
.target sm_100
.address_size 64

	// .globl	_Z16jacobi_iterationPdS_ii

.visible .entry _Z16jacobi_iterationPdS_ii(
	.param .u64 .ptr .align 1 _Z16jacobi_iterationPdS_ii_param_0,
	.param .u64 .ptr .align 1 _Z16jacobi_iterationPdS_ii_param_1,
	.param .u32 _Z16jacobi_iterationPdS_ii_param_2,
	.param .u32 _Z16jacobi_iterationPdS_ii_param_3
)
{
	.reg .pred 	%p<2>;
	.reg .b32 	%r<22>;
	.reg .b64 	%rd<13>;
	.reg .b64 	%fd<10>;

	ld.param.u64 	%rd1, [_Z16jacobi_iterationPdS_ii_param_0];
	ld.param.u64 	%rd2, [_Z16jacobi_iterationPdS_ii_param_1];
	ld.param.u32 	%r4, [_Z16jacobi_iterationPdS_ii_param_2];
	mov.u32 	%r5, %ctaid.y;
	mov.u32 	%r6, %ntid.y;
	mov.u32 	%r7, %tid.y;
	mad.lo.s32 	%r1, %r5, %r6, %r7;
	add.s32 	%r8, %r1, 1;
	mov.u32 	%r9, %ctaid.x;
	mov.u32 	%r10, %ntid.x;
	mov.u32 	%r11, %tid.x;
	mad.lo.s32 	%r2, %r9, %r10, %r11;
	add.s32 	%r3, %r2, 1;
	add.s32 	%r12, %r4, -1;
	max.s32 	%r13, %r8, %r3;
	setp.ge.s32 	%p1, %r13, %r12;
	@%p1 bra 	$L__BB0_2;
	cvta.to.global.u64 	%rd3, %rd1;
	cvta.to.global.u64 	%rd4, %rd2;
	mul.lo.s32 	%r14, %r4, %r1;
	add.s32 	%r15, %r14, %r3;
	mul.wide.s32 	%rd5, %r15, 8;
	add.s64 	%rd6, %rd3, %rd5;
	ld.global.f64 	%fd1, [%rd6];
	shl.b32 	%r16, %r4, 1;
	add.s32 	%r17, %r14, %r16;
	add.s32 	%r18, %r17, %r3;
	mul.wide.s32 	%rd7, %r18, 8;
	add.s64 	%rd8, %rd3, %rd7;
	ld.global.f64 	%fd2, [%rd8];
	add.f64 	%fd3, %fd1, %fd2;
	sub.s32 	%r19, %r17, %r4;
	add.s32 	%r20, %r19, %r2;
	mul.wide.s32 	%rd9, %r20, 8;
	add.s64 	%rd10, %rd3, %rd9;
	ld.global.f64 	%fd4, [%rd10];
	add.f64 	%fd5, %fd3, %fd4;
	ld.global.f64 	%fd6, [%rd10+16];
	add.f64 	%fd7, %fd5, %fd6;
	mul.f64 	%fd8, %fd7, 0d3FD0000000000000;
	add.s32 	%r21, %r20, 1;
	mul.wide.s32 	%rd11, %r21, 8;
	add.s64 	%rd12, %rd4, %rd11;
	st.global.f64 	[%rd12], %fd8;
	bar.sync 	0;
	ld.global.f64 	%fd9, [%rd12];
	st.global.f64 	[%rd10+8], %fd9;
	bar.sync 	0;
$L__BB0_2:
	ret;

}


// ===== COMPILED SASS (sm_100) =====

	.target	sm_100

	.elftype	@"ET_EXEC"


//--------------------- .note.nv.tkinfo           --------------------------
	.section	.note.nv.tkinfo,"",@"SHT_NOTE"
	.sectionflags	@"SHF_NOTE_NV_TKINFO"
	.tkinfo
        /*0018*/ 	.word	0x00000002
        /*0030*/ 	.string	""
        /*0030*/ 	.string	"ptxas"
        /*0030*/ 	.string	"Cuda compilation tools, release 13.0, V13.0.88"
        /*0030*/ 	.string	"Build cuda_13.0.r13.0/compiler.36424714_0"
        /*0030*/ 	.string	"-arch sm_100 -m 64 "



//--------------------- .note.nv.cuinfo           --------------------------
	.section	.note.nv.cuinfo,"",@"SHT_NOTE"
	.sectionflags	@"SHF_NOTE_NV_CUINFO"
        /*0018*/ 	.short	0x0002
        /*001a*/ 	.short	0x0064
        /*001c*/ 	.short	0x0082
	.zero		2


//--------------------- .nv.info                  --------------------------
	.section	.nv.info,"",@"SHT_CUDA_INFO"
	.align	4


	//----- nvinfo : EIATTR_REGCOUNT
	.align		4
        /*0000*/ 	.byte	0x04, 0x2f
        /*0002*/ 	.short	(.L_1 - .L_0)
	.align		4
.L_0:
        /*0004*/ 	.word	index@(_Z16jacobi_iterationPdS_ii)
        /*0008*/ 	.word	0x00000014


	//----- nvinfo : EIATTR_FRAME_SIZE
	.align		4
.L_1:
        /*000c*/ 	.byte	0x04, 0x11
        /*000e*/ 	.short	(.L_3 - .L_2)
	.align		4
.L_2:
        /*0010*/ 	.word	index@(_Z16jacobi_iterationPdS_ii)
        /*0014*/ 	.word	0x00000000


	//----- nvinfo : EIATTR_MIN_STACK_SIZE
	.align		4
.L_3:
        /*0018*/ 	.byte	0x04, 0x12
        /*001a*/ 	.short	(.L_5 - .L_4)
	.align		4
.L_4:
        /*001c*/ 	.word	index@(_Z16jacobi_iterationPdS_ii)
        /*0020*/ 	.word	0x00000000
.L_5:


//--------------------- .nv.compat                --------------------------
	.section	.nv.compat,"",@"SHT_CUDA_COMPAT_INFO"
	.align	4
        /*0000*/ 	.byte	0x02, 0x09, 0x00, 0x00, 0x02, 0x02, 0x01, 0x00, 0x02, 0x05, 0x05, 0x00, 0x03, 0x07, 0x01, 0x01
        /*0010*/ 	.byte	0x02, 0x03, 0x00, 0x00, 0x02, 0x06, 0x01, 0x00, 0x04, 0x0b, 0x08, 0x00, 0x01, 0x00, 0x00, 0x00
        /*0020*/ 	.byte	0x00, 0x00, 0x00, 0x00


//--------------------- .nv.info._Z16jacobi_iterationPdS_ii --------------------------
	.section	.nv.info._Z16jacobi_iterationPdS_ii,"",@"SHT_CUDA_INFO"
	.sectionflags	@""
	.align	4


	//----- nvinfo : EIATTR_CUDA_API_VERSION
	.align		4
        /*0000*/ 	.byte	0x04, 0x37
        /*0002*/ 	.short	(.L_7 - .L_6)
.L_6:
        /*0004*/ 	.word	0x00000082


	//----- nvinfo : EIATTR_KPARAM_INFO
	.align		4
.L_7:
        /*0008*/ 	.byte	0x04, 0x17
        /*000a*/ 	.short	(.L_9 - .L_8)
.L_8:
        /*000c*/ 	.word	0x00000000
        /*0010*/ 	.short	0x0003
        /*0012*/ 	.short	0x0014
        /*0014*/ 	.byte	0x00, 0xf0, 0x11, 0x00


	//----- nvinfo : EIATTR_KPARAM_INFO
	.align		4
.L_9:
        /*0018*/ 	.byte	0x04, 0x17
        /*001a*/ 	.short	(.L_11 - .L_10)
.L_10:
        /*001c*/ 	.word	0x00000000
        /*0020*/ 	.short	0x0002
        /*0022*/ 	.short	0x0010
        /*0024*/ 	.byte	0x00, 0xf0, 0x11, 0x00


	//----- nvinfo : EIATTR_KPARAM_INFO
	.align		4
.L_11:
        /*0028*/ 	.byte	0x04, 0x17
        /*002a*/ 	.short	(.L_13 - .L_12)
.L_12:
        /*002c*/ 	.word	0x00000000
        /*0030*/ 	.short	0x0001
        /*0032*/ 	.short	0x0008
        /*0034*/ 	.byte	0x00, 0xf5, 0x21, 0x00


	//----- nvinfo : EIATTR_KPARAM_INFO
	.align		4
.L_13:
        /*0038*/ 	.byte	0x04, 0x17
        /*003a*/ 	.short	(.L_15 - .L_14)
.L_14:
        /*003c*/ 	.word	0x00000000
        /*0040*/ 	.short	0x0000
        /*0042*/ 	.short	0x0000
        /*0044*/ 	.byte	0x00, 0xf5, 0x21, 0x00


	//----- nvinfo : EIATTR_SPARSE_MMA_MASK
	.align		4
.L_15:
        /*0048*/ 	.byte	0x03, 0x50
        /*004a*/ 	.short	0x0000


	//----- nvinfo : EIATTR_MAXREG_COUNT
	.align		4
        /*004c*/ 	.byte	0x03, 0x1b
        /*004e*/ 	.short	0x00ff


	//----- nvinfo : EIATTR_NUM_BARRIERS
	.align		4
        /*0050*/ 	.byte	0x02, 0x4c
        /*0052*/ 	.byte	0x01
	.zero		1


	//----- nvinfo : EIATTR_MERCURY_ISA_VERSION
	.align		4
        /*0054*/ 	.byte	0x03, 0x5f
        /*0056*/ 	.short	0x0101


	//----- nvinfo : EIATTR_VRC_CTA_INIT_COUNT
	.align		4
        /*0058*/ 	.byte	0x02, 0x4a
	.zero		1
	.zero		1


	//----- nvinfo : EIATTR_EXIT_INSTR_OFFSETS
	.align		4
        /*005c*/ 	.byte	0x04, 0x1c
        /*005e*/ 	.short	(.L_17 - .L_16)


	//   ....[0]....
.L_16:
        /*0060*/ 	.word	0x000000e0


	//   ....[1]....
        /*0064*/ 	.word	0x00000290


	//----- nvinfo : EIATTR_CBANK_PARAM_SIZE
	.align		4
.L_17:
        /*0068*/ 	.byte	0x03, 0x19
        /*006a*/ 	.short	0x0018


	//----- nvinfo : EIATTR_PARAM_CBANK
	.align		4
        /*006c*/ 	.byte	0x04, 0x0a
        /*006e*/ 	.short	(.L_19 - .L_18)
	.align		4
.L_18:
        /*0070*/ 	.word	index@(.nv.constant0._Z16jacobi_iterationPdS_ii)
        /*0074*/ 	.short	0x0380
        /*0076*/ 	.short	0x0018


	//----- nvinfo : EIATTR_SW_WAR
	.align		4
.L_19:
        /*0078*/ 	.byte	0x04, 0x36
        /*007a*/ 	.short	(.L_21 - .L_20)
.L_20:
        /*007c*/ 	.word	0x00000008
.L_21:


//--------------------- .nv.callgraph             --------------------------
	.section	.nv.callgraph,"",@"SHT_CUDA_CALLGRAPH"
	.align	4
	.sectionentsize	8
	.align		4
        /*0000*/ 	.word	0x00000000
	.align		4
        /*0004*/ 	.word	0xffffffff
	.align		4
        /*0008*/ 	.word	0x00000000
	.align		4
        /*000c*/ 	.word	0xfffffffe
	.align		4
        /*0010*/ 	.word	0x00000000
	.align		4
        /*0014*/ 	.word	0xfffffffd
	.align		4
        /*0018*/ 	.word	0x00000000
	.align		4
        /*001c*/ 	.word	0xfffffffc


//--------------------- .text._Z16jacobi_iterationPdS_ii --------------------------
	.section	.text._Z16jacobi_iterationPdS_ii,"ax",@progbits
	.align	128
        .global         _Z16jacobi_iterationPdS_ii
        .type           _Z16jacobi_iterationPdS_ii,@function
        .size           _Z16jacobi_iterationPdS_ii,(.L_x_1 - _Z16jacobi_iterationPdS_ii)
        .other          _Z16jacobi_iterationPdS_ii,@"STO_CUDA_ENTRY STV_DEFAULT"
_Z16jacobi_iterationPdS_ii:
.text._Z16jacobi_iterationPdS_ii:
[----:B------:R-:W-:Y:S01]  /*0000*/  LDC R1, c[0x0][0x37c] ;  /* 0x0000df00ff017b82 */ /* 0x000fe20000000800 */
[----:B------:R-:W0:Y:S07]  /*0010*/  S2R R5, SR_TID.X ;  /* 0x0000000000057919 */ /* 0x000e2e0000002100 */
[----:B------:R-:W1:Y:S01]  /*0020*/  LDC R0, c[0x0][0x364] ;  /* 0x0000d900ff007b82 */ /* 0x000e620000000800 */
[----:B------:R-:W1:Y:S07]  /*0030*/  S2R R3, SR_TID.Y ;  /* 0x0000000000037919 */ /* 0x000e6e0000002200 */
[----:B------:R-:W0:Y:S08]  /*0040*/  S2UR UR5, SR_CTAID.X ;  /* 0x00000000000579c3 */ /* 0x000e300000002500 */
[----:B------:R-:W0:Y:S08]  /*0050*/  LDC R6, c[0x0][0x360] ;  /* 0x0000d800ff067b82 */ /* 0x000e300000000800 */
[----:B------:R-:W1:Y:S08]  /*0060*/  S2UR UR4, SR_CTAID.Y ;  /* 0x00000000000479c3 */ /* 0x000e700000002600 */
[----:B------:R-:W2:Y:S01]  /*0070*/  LDC R17, c[0x0][0x390] ;  /* 0x0000e400ff117b82 */ /* 0x000ea20000000800 */
[----:B0-----:R-:W-:-:S02]  /*0080*/  IMAD R6, R6, UR5, R5 ;  /* 0x0000000506067c24 */ /* 0x001fc4000f8e0205 */
[----:B-1----:R-:W-:-:S03]  /*0090*/  IMAD R0, R0, UR4, R3 ;  /* 0x0000000400007c24 */ /* 0x002fc6000f8e0203 */
[----:B------:R-:W-:-:S04]  /*00a0*/  IADD3 R3, PT, PT, R6, 0x1, RZ ;  /* 0x0000000106037810 */ /* 0x000fc80007ffe0ff */
[----:B------:R-:W-:Y:S02]  /*00b0*/  VIADDMNMX R5, R0, 0x1, R3, !PT ;  /* 0x0000000100057846 */ /* 0x000fe40007800103 */
[----:B--2---:R-:W-:-:S04]  /*00c0*/  IADD3 R2, PT, PT, R17, -0x1, RZ ;  /* 0xffffffff11027810 */ /* 0x004fc80007ffe0ff */
[----:B------:R-:W-:-:S13]  /*00d0*/  ISETP.GE.AND P0, PT, R5, R2, PT ;  /* 0x000000020500720c */ /* 0x000fda0003f06270 */
[----:B------:R-:W-:Y:S05]  /*00e0*/  @P0 EXIT ;  /* 0x000000000000094d */ /* 0x000fea0003800000 */
[----:B------:R-:W0:Y:S01]  /*00f0*/  LDC.64 R8, c[0x0][0x380] ;  /* 0x0000e000ff087b82 */ /* 0x000e220000000a00 */
[----:B------:R-:W-:Y:S01]  /*0100*/  IMAD R0, R0, R17, RZ ;  /* 0x0000001100007224 */ /* 0x000fe200078e02ff */
[----:B------:R-:W1:Y:S04]  /*0110*/  LDCU.64 UR4, c[0x0][0x358] ;  /* 0x00006b00ff0477ac */ /* 0x000e680008000a00 */
[-C--:B------:R-:W-:Y:S02]  /*0120*/  LEA R7, R17, R0.reuse, 0x1 ;  /* 0x0000000011077211 */ /* 0x080fe400078e08ff */
[C---:B------:R-:W-:Y:S01]  /*0130*/  IADD3 R5, PT, PT, R3.reuse, R0, RZ ;  /* 0x0000000003057210 */ /* 0x040fe20007ffe0ff */
[----:B------:R-:W2:Y:S01]  /*0140*/  LDC.64 R14, c[0x0][0x388] ;  /* 0x0000e200ff0e7b82 */ /* 0x000ea20000000a00 */
[----:B------:R-:W-:-:S02]  /*0150*/  IADD3 R11, PT, PT, R3, R7, RZ ;  /* 0x00000007030b7210 */ /* 0x000fc40007ffe0ff */
[----:B------:R-:W-:Y:S01]  /*0160*/  IADD3 R17, PT, PT, R6, -R17, R7 ;  /* 0x8000001106117210 */ /* 0x000fe20007ffe007 */
[----:B0-----:R-:W-:-:S04]  /*0170*/  IMAD.WIDE R2, R5, 0x8, R8 ;  /* 0x0000000805027825 */ /* 0x001fc800078e0208 */
[--C-:B------:R-:W-:Y:S02]  /*0180*/  IMAD.WIDE R4, R11, 0x8, R8.reuse ;  /* 0x000000080b047825 */ /* 0x100fe400078e0208 */
[----:B-1----:R-:W3:Y:S04]  /*0190*/  LDG.E.64 R2, desc[UR4][R2.64] ;  /* 0x0000000402027981 */ /* 0x002ee8000c1e1b00 */
[----:B------:R-:W3:Y:S01]  /*01a0*/  LDG.E.64 R4, desc[UR4][R4.64] ;  /* 0x0000000404047981 */ /* 0x000ee2000c1e1b00 */
[----:B------:R-:W-:-:S05]  /*01b0*/  IMAD.WIDE R8, R17, 0x8, R8 ;  /* 0x0000000811087825 */ /* 0x000fca00078e0208 */
[----:B------:R-:W4:Y:S04]  /*01c0*/  LDG.E.64 R10, desc[UR4][R8.64] ;  /* 0x00000004080a7981 */ /* 0x000f28000c1e1b00 */
[----:B------:R-:W5:Y:S01]  /*01d0*/  LDG.E.64 R12, desc[UR4][R8.64+0x10] ;  /* 0x00001004080c7981 */ /* 0x000f62000c1e1b00 */
[----:B------:R-:W-:Y:S01]  /*01e0*/  IADD3 R17, PT, PT, R17, 0x1, RZ ;  /* 0x0000000111117810 */ /* 0x000fe20007ffe0ff */
[----:B---3--:R-:W-:-:S04]  /*01f0*/  DADD R6, R2, R4 ;  /* 0x0000000002067229 */ /* 0x008fc80000000004 */
[----:B--2---:R-:W-:-:S04]  /*0200*/  IMAD.WIDE R2, R17, 0x8, R14 ;  /* 0x0000000811027825 */ /* 0x004fc800078e020e */
[----:B----4-:R-:W-:-:S08]  /*0210*/  DADD R6, R6, R10 ;  /* 0x0000000006067229 */ /* 0x010fd0000000000a */
[----:B-----5:R-:W-:-:S08]  /*0220*/  DADD R6, R6, R12 ;  /* 0x0000000006067229 */ /* 0x020fd0000000000c */
[----:B------:R-:W-:-:S07]  /*0230*/  DMUL R6, R6, 0.25 ;  /* 0x3fd0000006067828 */ /* 0x000fce0000000000 */
[----:B------:R-:W-:Y:S01]  /*0240*/  STG.E.64 desc[UR4][R2.64], R6 ;  /* 0x0000000602007986 */ /* 0x000fe2000c101b04 */
[----:B------:R-:W-:Y:S06]  /*0250*/  BAR.SYNC.DEFER_BLOCKING 0x0 ;  /* 0x0000000000007b1d */ /* 0x000fec0000010000 */
[----:B------:R-:W2:Y:S04]  /*0260*/  LDG.E.64 R4, desc[UR4][R2.64] ;  /* 0x0000000402047981 */ /* 0x000ea8000c1e1b00 */
[----:B--2---:R-:W-:Y:S01]  /*0270*/  STG.E.64 desc[UR4][R8.64+0x8], R4 ;  /* 0x0000080408007986 */ /* 0x004fe2000c101b04 */
[----:B------:R-:W-:Y:S06]  /*0280*/  BAR.SYNC.DEFER_BLOCKING 0x0 ;  /* 0x0000000000007b1d */ /* 0x000fec0000010000 */
[----:B------:R-:W-:Y:S05]  /*0290*/  EXIT ;  /* 0x000000000000794d */ /* 0x000fea0003800000 */
.L_x_0:
[----:B------:R-:W-:-:S00]  /*02a0*/  BRA `(.L_x_0) ;  /* 0xfffffffc00fc7947 */ /* 0x000fc0000383ffff */
[----:B------:R-:W-:-:S00]  /*02b0*/  NOP ;  /* 0x0000000000007918 */ /* 0x000fc00000000000 */
        /* <DEDUP_REMOVED lines=12> */
.L_x_1:


//--------------------- .nv.shared.reserved.0     --------------------------
	.section	.nv.shared.reserved.0,"aw",@nobits
	.weak		__nv_reservedSMEM_offset_0_alias
	.size		__nv_reservedSMEM_offset_0_alias, 0, 64
	.other		__nv_reservedSMEM_offset_0_alias,@"STO_CUDA_RESERVED_SHARED STV_DEFAULT"
__nv_reservedSMEM_offset_0_alias:
	.zero		0
	.zero		64


//--------------------- .nv.constant0._Z16jacobi_iterationPdS_ii --------------------------
	.section	.nv.constant0._Z16jacobi_iterationPdS_ii,"a",@progbits
	.sectionflags	@""
	.align	4
.nv.constant0._Z16jacobi_iterationPdS_ii:
	.zero		920


//--------------------- SYMBOLS --------------------------

	.type		.nv.reservedSmem.offset0,@object
	.size		.nv.reservedSmem.offset0,0x4
